//
// Generated by NVIDIA NVVM Compiler
//
// Compiler Build ID: CL-36424714
// Cuda compilation tools, release 13.0, V13.0.88
// Based on NVVM 20.0.0
//

.version 9.0
.target sm_100
.address_size 64

	// .globl	_Z3sumPKiS0_Pi

.visible .entry _Z3sumPKiS0_Pi(
	.param .u64 .ptr .align 1 _Z3sumPKiS0_Pi_param_0,
	.param .u64 .ptr .align 1 _Z3sumPKiS0_Pi_param_1,
	.param .u64 .ptr .align 1 _Z3sumPKiS0_Pi_param_2
)
{
	.reg .b32 	%r<8>;
	.reg .b64 	%rd<11>;

	ld.param.u64 	%rd1, [_Z3sumPKiS0_Pi_param_0];
	ld.param.u64 	%rd2, [_Z3sumPKiS0_Pi_param_1];
	ld.param.u64 	%rd3, [_Z3sumPKiS0_Pi_param_2];
	cvta.to.global.u64 	%rd4, %rd3;
	cvta.to.global.u64 	%rd5, %rd2;
	cvta.to.global.u64 	%rd6, %rd1;
	mov.u32 	%r1, %tid.x;
	mov.u32 	%r2, %ntid.x;
	mov.u32 	%r3, %ctaid.x;
	mad.lo.s32 	%r4, %r2, %r3, %r1;
	mul.wide.s32 	%rd7, %r4, 4;
	add.s64 	%rd8, %rd6, %rd7;
	ld.global.u32 	%r5, [%rd8];
	add.s64 	%rd9, %rd5, %rd7;
	ld.global.u32 	%r6, [%rd9];
	add.s32 	%r7, %r6, %r5;
	add.s64 	%rd10, %rd4, %rd7;
	st.global.u32 	[%rd10], %r7;
	ret;

}
	// .globl	_Z8multiplyPiS_S_
.visible .entry _Z8multiplyPiS_S_(
	.param .u64 .ptr .align 1 _Z8multiplyPiS_S__param_0,
	.param .u64 .ptr .align 1 _Z8multiplyPiS_S__param_1,
	.param .u64 .ptr .align 1 _Z8multiplyPiS_S__param_2
)
{
	.reg .pred 	%p<5>;
	.reg .b32 	%r<17>;
	.reg .b64 	%rd<12>;

	ld.param.u64 	%rd4, [_Z8multiplyPiS_S__param_0];
	ld.param.u64 	%rd5, [_Z8multiplyPiS_S__param_1];
	ld.param.u64 	%rd3, [_Z8multiplyPiS_S__param_2];
	cvta.to.global.u64 	%rd1, %rd4;
	cvta.to.global.u64 	%rd6, %rd5;
	mov.u32 	%r5, %tid.x;
	mov.u32 	%r6, %ntid.x;
	mov.u32 	%r7, %ctaid.x;
	mad.lo.s32 	%r1, %r6, %r7, %r5;
	mul.wide.s32 	%rd7, %r1, 4;
	add.s64 	%rd8, %rd6, %rd7;
	ld.global.u32 	%r8, [%rd8];
	add.s64 	%rd2, %rd1, %rd7;
	ld.global.u32 	%r9, [%rd2];
	mul.lo.s32 	%r10, %r9, %r8;
	st.global.u32 	[%rd2], %r10;
	mov.u32 	%r11, %nctaid.x;
	mul.lo.s32 	%r16, %r11, %r6;
	bar.sync 	0;
	setp.lt.u32 	%p1, %r16, 2;
	@%p1 bra 	$L__BB1_4;
$L__BB1_1:
	shr.u32 	%r4, %r16, 1;
	setp.ge.s32 	%p2, %r1, %r4;
	@%p2 bra 	$L__BB1_3;
	mul.wide.u32 	%rd9, %r4, 4;
	add.s64 	%rd10, %rd2, %rd9;
	ld.global.u32 	%r12, [%rd10];
	ld.global.u32 	%r13, [%rd2];
	add.s32 	%r14, %r13, %r12;
	st.global.u32 	[%rd2], %r14;
$L__BB1_3:
	bar.sync 	0;
	setp.gt.u32 	%p3, %r16, 3;
	mov.u32 	%r16, %r4;
	@%p3 bra 	$L__BB1_1;
$L__BB1_4:
	setp.ne.s32 	%p4, %r1, 0;
	@%p4 bra 	$L__BB1_6;
	ld.global.u32 	%r15, [%rd1];
	cvta.to.global.u64 	%rd11, %rd3;
	st.global.u32 	[%rd11], %r15;
$L__BB1_6:
	ret;

}


// ===== COMPILED SASS (sm_100) =====

	.target	sm_100

	.elftype	@"ET_EXEC"


//--------------------- .note.nv.tkinfo           --------------------------
	.section	.note.nv.tkinfo,"",@"SHT_NOTE"
	.sectionflags	@"SHF_NOTE_NV_TKINFO"
	.tkinfo
        /*0018*/ 	.word	0x00000002
        /*0030*/ 	.string	""
        /*0030*/ 	.string	"ptxas"
        /*0030*/ 	.string	"Cuda compilation tools, release 13.0, V13.0.88"
        /*0030*/ 	.string	"Build cuda_13.0.r13.0/compiler.36424714_0"
        /*0030*/ 	.string	"-arch sm_100 -m 64 "



//--------------------- .note.nv.cuinfo           --------------------------
	.section	.note.nv.cuinfo,"",@"SHT_NOTE"
	.sectionflags	@"SHF_NOTE_NV_CUINFO"
        /*0018*/ 	.short	0x0002
        /*001a*/ 	.short	0x0064
        /*001c*/ 	.short	0x0082
	.zero		2


//--------------------- .nv.info                  --------------------------
	.section	.nv.info,"",@"SHT_CUDA_INFO"
	.align	4


	//----- nvinfo : EIATTR_REGCOUNT
	.align		4
        /*0000*/ 	.byte	0x04, 0x2f
        /*0002*/ 	.short	(.L_1 - .L_0)
	.align		4
.L_0:
        /*0004*/ 	.word	index@(_Z3sumPKiS0_Pi)
        /*0008*/ 	.word	0x0000000c


	//----- nvinfo : EIATTR_FRAME_SIZE
	.align		4
.L_1:
        /*000c*/ 	.byte	0x04, 0x11
        /*000e*/ 	.short	(.L_3 - .L_2)
	.align		4
.L_2:
        /*0010*/ 	.word	index@(_Z3sumPKiS0_Pi)
        /*0014*/ 	.word	0x00000000


	//----- nvinfo : EIATTR_REGCOUNT
	.align		4
.L_3:
        /*0018*/ 	.byte	0x04, 0x2f
        /*001a*/ 	.short	(.L_5 - .L_4)
	.align		4
.L_4:
        /*001c*/ 	.word	index@(_Z8multiplyPiS_S_)
        /*0020*/ 	.word	0x0000000c


	//----- nvinfo : EIATTR_FRAME_SIZE
	.align		4
.L_5:
        /*0024*/ 	.byte	0x04, 0x11
        /*0026*/ 	.short	(.L_7 - .L_6)
	.align		4
.L_6:
        /*0028*/ 	.word	index@(_Z8multiplyPiS_S_)
        /*002c*/ 	.word	0x00000000


	//----- nvinfo : EIATTR_MIN_STACK_SIZE
	.align		4
.L_7:
        /*0030*/ 	.byte	0x04, 0x12
        /*0032*/ 	.short	(.L_9 - .L_8)
	.align		4
.L_8:
        /*0034*/ 	.word	index@(_Z8multiplyPiS_S_)
        /*0038*/ 	.word	0x00000000


	//----- nvinfo : EIATTR_MIN_STACK_SIZE
	.align		4
.L_9:
        /*003c*/ 	.byte	0x04, 0x12
        /*003e*/ 	.short	(.L_11 - .L_10)
	.align		4
.L_10:
        /*0040*/ 	.word	index@(_Z3sumPKiS0_Pi)
        /*0044*/ 	.word	0x00000000
.L_11:


//--------------------- .nv.compat                --------------------------
	.section	.nv.compat,"",@"SHT_CUDA_COMPAT_INFO"
	.align	4
        /*0000*/ 	.byte	0x02, 0x09, 0x00, 0x00, 0x02, 0x02, 0x01, 0x00, 0x02, 0x05, 0x05, 0x00, 0x03, 0x07, 0x01, 0x01
        /*0010*/ 	.byte	0x02, 0x03, 0x00, 0x00, 0x02, 0x06, 0x01, 0x00, 0x04, 0x0b, 0x08, 0x00, 0x09, 0x00, 0x00, 0x00
        /*0020*/ 	.byte	0x00, 0x00, 0x00, 0x00


//--------------------- .nv.info._Z8multiplyPiS_S_ --------------------------
	.section	.nv.info._Z8multiplyPiS_S_,"",@"SHT_CUDA_INFO"
	.sectionflags	@""
	.align	4


	//----- nvinfo : EIATTR_CUDA_API_VERSION
	.align		4
        /*0000*/ 	.byte	0x04, 0x37
        /*0002*/ 	.short	(.L_13 - .L_12)
.L_12:
        /*0004*/ 	.word	0x00000082


	//----- nvinfo : EIATTR_KPARAM_INFO
	.align		4
.L_13:
        /*0008*/ 	.byte	0x04, 0x17
        /*000a*/ 	.short	(.L_15 - .L_14)
.L_14:
        /*000c*/ 	.word	0x00000000
        /*0010*/ 	.short	0x0002
        /*0012*/ 	.short	0x0010
        /*0014*/ 	.byte	0x00, 0xf5, 0x21, 0x00


	//----- nvinfo : EIATTR_KPARAM_INFO
	.align		4
.L_15:
        /*0018*/ 	.byte	0x04, 0x17
        /*001a*/ 	.short	(.L_17 - .L_16)
.L_16:
        /*001c*/ 	.word	0x00000000
        /*0020*/ 	.short	0x0001
        /*0022*/ 	.short	0x0008
        /*0024*/ 	.byte	0x00, 0xf5, 0x21, 0x00


	//----- nvinfo : EIATTR_KPARAM_INFO
	.align		4
.L_17:
        /*0028*/ 	.byte	0x04, 0x17
        /*002a*/ 	.short	(.L_19 - .L_18)
.L_18:
        /*002c*/ 	.word	0x00000000
        /*0030*/ 	.short	0x0000
        /*0032*/ 	.short	0x0000
        /*0034*/ 	.byte	0x00, 0xf5, 0x21, 0x00


	//----- nvinfo : EIATTR_SPARSE_MMA_MASK
	.align		4
.L_19:
        /*0038*/ 	.byte	0x03, 0x50
        /*003a*/ 	.short	0x0000


	//----- nvinfo : EIATTR_MAXREG_COUNT
	.align		4
        /*003c*/ 	.byte	0x03, 0x1b
        /*003e*/ 	.short	0x00ff


	//----- nvinfo : EIATTR_NUM_BARRIERS
	.align		4
        /*0040*/ 	.byte	0x02, 0x4c
        /*0042*/ 	.byte	0x01
	.zero		1


	//----- nvinfo : EIATTR_MERCURY_ISA_VERSION
	.align		4
        /*0044*/ 	.byte	0x03, 0x5f
        /*0046*/ 	.short	0x0101


	//----- nvinfo : EIATTR_VRC_CTA_INIT_COUNT
	.align		4
        /*0048*/ 	.byte	0x02, 0x4a
	.zero		1
	.zero		1


	//----- nvinfo : EIATTR_EXIT_INSTR_OFFSETS
	.align		4
        /*004c*/ 	.byte	0x04, 0x1c
        /*004e*/ 	.short	(.L_21 - .L_20)


	//   ....[0]....
.L_20:
        /*0050*/ 	.word	0x00000230


	//   ....[1]....
        /*0054*/ 	.word	0x00000280


	//----- nvinfo : EIATTR_CRS_STACK_SIZE
	.align		4
.L_21:
        /*0058*/ 	.byte	0x04, 0x1e
        /*005a*/ 	.short	(.L_23 - .L_22)
.L_22:
        /*005c*/ 	.word	0x00000000


	//----- nvinfo : EIATTR_CBANK_PARAM_SIZE
	.align		4
.L_23:
        /*0060*/ 	.byte	0x03, 0x19
        /*0062*/ 	.short	0x0018


	//----- nvinfo : EIATTR_PARAM_CBANK
	.align		4
        /*0064*/ 	.byte	0x04, 0x0a
        /*0066*/ 	.short	(.L_25 - .L_24)
	.align		4
.L_24:
        /*0068*/ 	.word	index@(.nv.constant0._Z8multiplyPiS_S_)
        /*006c*/ 	.short	0x0380
        /*006e*/ 	.short	0x0018


	//----- nvinfo : EIATTR_SW_WAR
	.align		4
.L_25:
        /*0070*/ 	.byte	0x04, 0x36
        /*0072*/ 	.short	(.L_27 - .L_26)
.L_26:
        /*0074*/ 	.word	0x00000008
.L_27:


//--------------------- .nv.info._Z3sumPKiS0_Pi   --------------------------
	.section	.nv.info._Z3sumPKiS0_Pi,"",@"SHT_CUDA_INFO"
	.sectionflags	@""
	.align	4


	//----- nvinfo : EIATTR_CUDA_API_VERSION
	.align		4
        /*0000*/ 	.byte	0x04, 0x37
        /*0002*/ 	.short	(.L_29 - .L_28)
.L_28:
        /*0004*/ 	.word	0x00000082


	//----- nvinfo : EIATTR_KPARAM_INFO
	.align		4
.L_29:
        /*0008*/ 	.byte	0x04, 0x17
        /*000a*/ 	.short	(.L_31 - .L_30)
.L_30:
        /*000c*/ 	.word	0x00000000
        /*0010*/ 	.short	0x0002
        /*0012*/ 	.short	0x0010
        /*0014*/ 	.byte	0x00, 0xf5, 0x21, 0x00


	//----- nvinfo : EIATTR_KPARAM_INFO
	.align		4
.L_31:
        /*0018*/ 	.byte	0x04, 0x17
        /*001a*/ 	.short	(.L_33 - .L_32)
.L_32:
        /*001c*/ 	.word	0x00000000
        /*0020*/ 	.short	0x0001
        /*0022*/ 	.short	0x0008
        /*0024*/ 	.byte	0x00, 0xf5, 0x21, 0x00


	//----- nvinfo : EIATTR_KPARAM_INFO
	.align		4
.L_33:
        /*0028*/ 	.byte	0x04, 0x17
        /*002a*/ 	.short	(.L_35 - .L_34)
.L_34:
        /*002c*/ 	.word	0x00000000
        /*0030*/ 	.short	0x0000
        /*0032*/ 	.short	0x0000
        /*0034*/ 	.byte	0x00, 0xf5, 0x21, 0x00


	//----- nvinfo : EIATTR_SPARSE_MMA_MASK
	.align		4
.L_35:
        /*0038*/ 	.byte	0x03, 0x50
        /*003a*/ 	.short	0x0000


	//----- nvinfo : EIATTR_MAXREG_COUNT
	.align		4
        /*003c*/ 	.byte	0x03, 0x1b
        /*003e*/ 	.short	0x00ff


	//----- nvinfo : EIATTR_MERCURY_ISA_VERSION
	.align		4
        /*0040*/ 	.byte	0x03, 0x5f
        /*0042*/ 	.short	0x0101


	//----- nvinfo : EIATTR_VRC_CTA_INIT_COUNT
	.align		4
        /*0044*/ 	.byte	0x02, 0x4a
	.zero		1
	.zero		1


	//----- nvinfo : EIATTR_EXIT_INSTR_OFFSETS
	.align		4
        /*0048*/ 	.byte	0x04, 0x1c
        /*004a*/ 	.short	(.L_37 - .L_36)


	//   ....[0]....
.L_36:
        /*004c*/ 	.word	0x00000100


	//----- nvinfo : EIATTR_CBANK_PARAM_SIZE
	.align		4
.L_37:
        /*0050*/ 	.byte	0x03, 0x19
        /*0052*/ 	.short	0x0018


	//----- nvinfo : EIATTR_PARAM_CBANK
	.align		4
        /*0054*/ 	.byte	0x04, 0x0a
        /*0056*/ 	.short	(.L_39 - .L_38)
	.align		4
.L_38:
        /*0058*/ 	.word	index@(.nv.constant0._Z3sumPKiS0_Pi)
        /*005c*/ 	.short	0x0380
        /*005e*/ 	.short	0x0018


	//----- nvinfo : EIATTR_SW_WAR
	.align		4
.L_39:
        /*0060*/ 	.byte	0x04, 0x36
        /*0062*/ 	.short	(.L_41 - .L_40)
.L_40:
        /*0064*/ 	.word	0x00000008
.L_41:


//--------------------- .nv.callgraph             --------------------------
	.section	.nv.callgraph,"",@"SHT_CUDA_CALLGRAPH"
	.align	4
	.sectionentsize	8
	.align		4
        /*0000*/ 	.word	0x00000000
	.align		4
        /*0004*/ 	.word	0xffffffff
	.align		4
        /*0008*/ 	.word	0x00000000
	.align		4
        /*000c*/ 	.word	0xfffffffe
	.align		4
        /*0010*/ 	.word	0x00000000
	.align		4
        /*0014*/ 	.word	0xfffffffd
	.align		4
        /*0018*/ 	.word	0x00000000
	.align		4
        /*001c*/ 	.word	0xfffffffc


//--------------------- .text._Z8multiplyPiS_S_   --------------------------
	.section	.text._Z8multiplyPiS_S_,"ax",@progbits
	.align	128
        .global         _Z8multiplyPiS_S_
        .type           _Z8multiplyPiS_S_,@function
        .size           _Z8multiplyPiS_S_,(.L_x_6 - _Z8multiplyPiS_S_)
        .other          _Z8multiplyPiS_S_,@"STO_CUDA_ENTRY STV_DEFAULT"
_Z8multiplyPiS_S_:
.text._Z8multiplyPiS_S_:
[----:B------:R-:W-:Y:S01]  /*0000*/  LDC R1, c[0x0][0x37c] ;  /* 0x0000df00ff017b82 */ /* 0x000fe20000000800 */
[----:B------:R-:W0:Y:S07]  /*0010*/  S2R R7, SR_TID.X ;  /* 0x0000000000077919 */ /* 0x000e2e0000002100 */
[----:B------:R-:W1:Y:S01]  /*0020*/  LDC.64 R2, c[0x0][0x388] ;  /* 0x0000e200ff027b82 */ /* 0x000e620000000a00 */
[----:B------:R-:W0:Y:S01]  /*0030*/  LDCU UR4, c[0x0][0x360] ;  /* 0x00006c00ff0477ac */ /* 0x000e220008000800 */
[----:B------:R-:W0:Y:S01]  /*0040*/  S2R R0, SR_CTAID.X ;  /* 0x0000000000007919 */ /* 0x000e220000002500 */
[----:B------:R-:W2:Y:S05]  /*0050*/  LDCU.64 UR6, c[0x0][0x358] ;  /* 0x00006b00ff0677ac */ /* 0x000eaa0008000a00 */
[----:B------:R-:W3:Y:S01]  /*0060*/  LDC.64 R4, c[0x0][0x380] ;  /* 0x0000e000ff047b82 */ /* 0x000ee20000000a00 */
[----:B0-----:R-:W-:-:S04]  /*0070*/  IMAD R7, R0, UR4, R7 ;  /* 0x0000000400077c24 */ /* 0x001fc8000f8e0207 */
[----:B-1----:R-:W-:-:S04]  /*0080*/  IMAD.WIDE R2, R7, 0x4, R2 ;  /* 0x0000000407027825 */ /* 0x002fc800078e0202 */
[----:B---3--:R-:W-:Y:S02]  /*0090*/  IMAD.WIDE R4, R7, 0x4, R4 ;  /* 0x0000000407047825 */ /* 0x008fe400078e0204 */
[----:B--2---:R-:W2:Y:S04]  /*00a0*/  LDG.E R2, desc[UR6][R2.64] ;  /* 0x0000000602027981 */ /* 0x004ea8000c1e1900 */
[----:B------:R-:W2:Y:S01]  /*00b0*/  LDG.E R9, desc[UR6][R4.64] ;  /* 0x0000000604097981 */ /* 0x000ea2000c1e1900 */
[----:B------:R-:W0:Y:S02]  /*00c0*/  LDCU UR5, c[0x0][0x370] ;  /* 0x00006e00ff0577ac */ /* 0x000e240008000800 */
[----:B0-----:R-:W-:-:S04]  /*00d0*/  UIMAD UR4, UR4, UR5, URZ ;  /* 0x00000005040472a4 */ /* 0x001fc8000f8e02ff */
[----:B------:R-:W-:Y:S01]  /*00e0*/  UISETP.GE.U32.AND UP0, UPT, UR4, 0x2, UPT ;  /* 0x000000020400788c */ /* 0x000fe2000bf06070 */
[----:B--2---:R-:W-:-:S05]  /*00f0*/  IMAD R9, R2, R9, RZ ;  /* 0x0000000902097224 */ /* 0x004fca00078e02ff */
[----:B------:R0:W-:Y:S01]  /*0100*/  STG.E desc[UR6][R4.64], R9 ;  /* 0x0000000904007986 */ /* 0x0001e2000c101906 */
[----:B------:R-:W-:Y:S06]  /*0110*/  BAR.SYNC.DEFER_BLOCKING 0x0 ;  /* 0x0000000000007b1d */ /* 0x000fec0000010000 */
[----:B------:R-:W-:Y:S05]  /*0120*/  BRA.U !UP0, `(.L_x_0) ;  /* 0x00000001083c7547 */ /* 0x000fea000b800000 */
[----:B------:R-:W-:-:S07]  /*0130*/  MOV R0, UR4 ;  /* 0x0000000400007c02 */ /* 0x000fce0008000f00 */
.L_x_3:
[----:B------:R-:W-:Y:S01]  /*0140*/  SHF.R.U32.HI R6, RZ, 0x1, R0 ;  /* 0x00000001ff067819 */ /* 0x000fe20000011600 */
[----:B------:R-:W-:Y:S03]  /*0150*/  BSSY.RECONVERGENT B0, `(.L_x_1) ;  /* 0x0000008000007945 */ /* 0x000fe60003800200 */
[----:B------:R-:W-:-:S13]  /*0160*/  ISETP.GE.AND P0, PT, R7, R6, PT ;  /* 0x000000060700720c */ /* 0x000fda0003f06270 */
[----:B-1----:R-:W-:Y:S05]  /*0170*/  @P0 BRA `(.L_x_2) ;  /* 0x0000000000140947 */ /* 0x002fea0003800000 */
[----:B------:R-:W-:Y:S01]  /*0180*/  IMAD.WIDE.U32 R2, R6, 0x4, R4 ;  /* 0x0000000406027825 */ /* 0x000fe200078e0004 */
[----:B0-----:R-:W2:Y:S05]  /*0190*/  LDG.E R9, desc[UR6][R4.64] ;  /* 0x0000000604097981 */ /* 0x001eaa000c1e1900 */
[----:B------:R-:W2:Y:S02]  /*01a0*/  LDG.E R2, desc[UR6][R2.64] ;  /* 0x0000000602027981 */ /* 0x000ea4000c1e1900 */
[----:B--2---:R-:W-:-:S05]  /*01b0*/  IADD3 R9, PT, PT, R2, R9, RZ ;  /* 0x0000000902097210 */ /* 0x004fca0007ffe0ff */
[----:B------:R1:W-:Y:S02]  /*01c0*/  STG.E desc[UR6][R4.64], R9 ;  /* 0x0000000904007986 */ /* 0x0003e4000c101906 */
.L_x_2:
[----:B------:R-:W-:Y:S05]  /*01d0*/  BSYNC.RECONVERGENT B0 ;  /* 0x0000000000007941 */ /* 0x000fea0003800200 */
.L_x_1:
[----:B------:R-:W-:Y:S01]  /*01e0*/  BAR.SYNC.DEFER_BLOCKING 0x0 ;  /* 0x0000000000007b1d */ /* 0x000fe20000010000 */
[----:B------:R-:W-:Y:S02]  /*01f0*/  ISETP.GT.U32.AND P0, PT, R0, 0x3, PT ;  /* 0x000000030000780c */ /* 0x000fe40003f04070 */
[----:B------:R-:W-:-:S11]  /*0200*/  MOV R0, R6 ;  /* 0x0000000600007202 */ /* 0x000fd60000000f00 */
[----:B------:R-:W-:Y:S05]  /*0210*/  @P0 BRA `(.L_x_3) ;  /* 0xfffffffc00c80947 */ /* 0x000fea000383ffff */
.L_x_0:
[----:B------:R-:W-:-:S13]  /*0220*/  ISETP.NE.AND P0, PT, R7, RZ, PT ;  /* 0x000000ff0700720c */ /* 0x000fda0003f05270 */
[----:B------:R-:W-:Y:S05]  /*0230*/  @P0 EXIT ;  /* 0x000000000000094d */ /* 0x000fea0003800000 */
[----:B------:R-:W2:Y:S02]  /*0240*/  LDC.64 R2, c[0x0][0x380] ;  /* 0x0000e000ff027b82 */ /* 0x000ea40000000a00 */
[----:B--2---:R-:W2:Y:S06]  /*0250*/  LDG.E R3, desc[UR6][R2.64] ;  /* 0x0000000602037981 */ /* 0x004eac000c1e1900 */
[----:B01----:R-:W2:Y:S02]  /*0260*/  LDC.64 R4, c[0x0][0x390] ;  /* 0x0000e400ff047b82 */ /* 0x003ea40000000a00 */
[----:B--2---:R-:W-:Y:S01]  /*0270*/  STG.E desc[UR6][R4.64], R3 ;  /* 0x0000000304007986 */ /* 0x004fe2000c101906 */
[----:B------:R-:W-:Y:S05]  /*0280*/  EXIT ;  /* 0x000000000000794d */ /* 0x000fea0003800000 */
.L_x_4:
[----:B------:R-:W-:-:S00]  /*0290*/  BRA `(.L_x_4) ;  /* 0xfffffffc00fc7947 */ /* 0x000fc0000383ffff */
[----:B------:R-:W-:-:S00]  /*02a0*/  NOP ;  /* 0x0000000000007918 */ /* 0x000fc00000000000 */
        /* <DEDUP_REMOVED lines=13> */
.L_x_6:


//--------------------- .text._Z3sumPKiS0_Pi      --------------------------
	.section	.text._Z3sumPKiS0_Pi,"ax",@progbits
	.align	128
        .global         _Z3sumPKiS0_Pi
        .type           _Z3sumPKiS0_Pi,@function
        .size           _Z3sumPKiS0_Pi,(.L_x_7 - _Z3sumPKiS0_Pi)
        .other          _Z3sumPKiS0_Pi,@"STO_CUDA_ENTRY STV_DEFAULT"
_Z3sumPKiS0_Pi:
.text._Z3sumPKiS0_Pi:
[----:B------:R-:W-:Y:S01]  /*0000*/  LDC R1, c[0x0][0x37c] ;  /* 0x0000df00ff017b82 */ /* 0x000fe20000000800 */
[----:B------:R-:W0:Y:S07]  /*0010*/  S2R R9, SR_TID.X ;  /* 0x0000000000097919 */ /* 0x000e2e0000002100 */
[----:B------:R-:W1:Y:S01]  /*0020*/  LDC.64 R2, c[0x0][0x380] ;  /* 0x0000e000ff027b82 */ /* 0x000e620000000a00 */
[----:B------:R-:W0:Y:S01]  /*0030*/  LDCU UR6, c[0x0][0x360] ;  /* 0x00006c00ff0677ac */ /* 0x000e220008000800 */
[----:B------:R-:W0:Y:S01]  /*0040*/  S2R R0, SR_CTAID.X ;  /* 0x0000000000007919 */ /* 0x000e220000002500 */
[----:B------:R-:W2:Y:S05]  /*0050*/  LDCU.64 UR4, c[0x0][0x358] ;  /* 0x00006b00ff0477ac */ /* 0x000eaa0008000a00 */
[----:B------:R-:W3:Y:S08]  /*0060*/  LDC.64 R4, c[0x0][0x388] ;  /* 0x0000e200ff047b82 */ /* 0x000ef00000000a00 */
[----:B------:R-:W4:Y:S01]  /*0070*/  LDC.64 R6, c[0x0][0x390] ;  /* 0x0000e400ff067b82 */ /* 0x000f220000000a00 */
[----:B0-----:R-:W-:-:S04]  /*0080*/  IMAD R9, R0, UR6, R9 ;  /* 0x0000000600097c24 */ /* 0x001fc8000f8e0209 */
[----:B-1----:R-:W-:-:S04]  /*0090*/  IMAD.WIDE R2, R9, 0x4, R2 ;  /* 0x0000000409027825 */ /* 0x002fc800078e0202 */
[C---:B---3--:R-:W-:Y:S02]  /*00a0*/  IMAD.WIDE R4, R9.reuse, 0x4, R4 ;  /* 0x0000000409047825 */ /* 0x048fe400078e0204 */
[----:B--2---:R-:W2:Y:S04]  /*00b0*/  LDG.E R2, desc[UR4][R2.64] ;  /* 0x0000000402027981 */ /* 0x004ea8000c1e1900 */
[----:B------:R-:W2:Y:S01]  /*00c0*/  LDG.E R5, desc[UR4][R4.64] ;  /* 0x0000000404057981 */ /* 0x000ea2000c1e1900 */
[----:B----4-:R-:W-:Y:S01]  /*00d0*/  IMAD.WIDE R6, R9, 0x4, R6 ;  /* 0x0000000409067825 */ /* 0x010fe200078e0206 */
[----:B--2---:R-:W-:-:S05]  /*00e0*/  IADD3 R9, PT, PT, R2, R5, RZ ;  /* 0x0000000502097210 */ /* 0x004fca0007ffe0ff */
[----:B------:R-:W-:Y:S01]  /*00f0*/  STG.E desc[UR4][R6.64], R9 ;  /* 0x0000000906007986 */ /* 0x000fe2000c101904 */
[----:B------:R-:W-:Y:S05]  /*0100*/  EXIT ;  /* 0x000000000000794d */ /* 0x000fea0003800000 */
.L_x_5:
        /* <DEDUP_REMOVED lines=15> */
.L_x_7:


//--------------------- .nv.shared.reserved.0     --------------------------
	.section	.nv.shared.reserved.0,"aw",@nobits
	.weak		__nv_reservedSMEM_offset_0_alias
	.size		__nv_reservedSMEM_offset_0_alias, 0, 64
	.other		__nv_reservedSMEM_offset_0_alias,@"STO_CUDA_RESERVED_SHARED STV_DEFAULT"
__nv_reservedSMEM_offset_0_alias:
	.zero		0
	.zero		64


//--------------------- .nv.constant0._Z8multiplyPiS_S_ --------------------------
	.section	.nv.constant0._Z8multiplyPiS_S_,"a",@progbits
	.sectionflags	@""
	.align	4
.nv.constant0._Z8multiplyPiS_S_:
	.zero		920


//--------------------- .nv.constant0._Z3sumPKiS0_Pi --------------------------
	.section	.nv.constant0._Z3sumPKiS0_Pi,"a",@progbits
	.sectionflags	@""
	.align	4
.nv.constant0._Z3sumPKiS0_Pi:
	.zero		920


//--------------------- SYMBOLS --------------------------

	.type		.nv.reservedSmem.offset0,@object
	.size		.nv.reservedSmem.offset0,0x4
